//
// Generated by NVIDIA NVVM Compiler
//
// Compiler Build ID: CL-36424714
// Cuda compilation tools, release 13.0, V13.0.88
// Based on NVVM 20.0.0
//

.version 9.0
.target sm_100
.address_size 64

	// .globl	_Z6squarePiS_

.visible .entry _Z6squarePiS_(
	.param .u64 .ptr .align 1 _Z6squarePiS__param_0,
	.param .u64 .ptr .align 1 _Z6squarePiS__param_1
)
{
	.reg .pred 	%p<5>;
	.reg .b32 	%r<34>;
	.reg .b64 	%rd<8>;

	ld.param.u64 	%rd3, [_Z6squarePiS__param_0];
	ld.param.u64 	%rd4, [_Z6squarePiS__param_1];
	cvta.to.global.u64 	%rd5, %rd3;
	cvta.to.global.u64 	%rd6, %rd4;
	mov.u32 	%r15, %tid.x;
	mov.u32 	%r16, %ctaid.x;
	mov.u32 	%r17, %ntid.x;
	mad.lo.s32 	%r18, %r16, %r17, %r15;
	mul.wide.u32 	%rd7, %r18, 4;
	add.s64 	%rd1, %rd6, %rd7;
	mov.b32 	%r31, 1;
	st.global.u32 	[%rd1], %r31;
	add.s64 	%rd2, %rd5, %rd7;
	add.s32 	%r1, %r16, 1;
	and.b32  	%r2, %r1, 3;
	setp.lt.u32 	%p1, %r16, 3;
	@%p1 bra 	$L__BB0_3;
	and.b32  	%r20, %r1, 2147483644;
	neg.s32 	%r29, %r20;
	mov.b32 	%r31, 1;
$L__BB0_2:
	ld.global.u32 	%r21, [%rd2];
	mul.lo.s32 	%r22, %r31, %r21;
	st.global.u32 	[%rd1], %r22;
	ld.global.u32 	%r23, [%rd2];
	mul.lo.s32 	%r24, %r22, %r23;
	st.global.u32 	[%rd1], %r24;
	ld.global.u32 	%r25, [%rd2];
	mul.lo.s32 	%r26, %r24, %r25;
	st.global.u32 	[%rd1], %r26;
	ld.global.u32 	%r27, [%rd2];
	mul.lo.s32 	%r31, %r26, %r27;
	st.global.u32 	[%rd1], %r31;
	add.s32 	%r29, %r29, 4;
	setp.ne.s32 	%p2, %r29, 0;
	@%p2 bra 	$L__BB0_2;
$L__BB0_3:
	setp.eq.s32 	%p3, %r2, 0;
	@%p3 bra 	$L__BB0_6;
	neg.s32 	%r32, %r2;
$L__BB0_5:
	.pragma "nounroll";
	ld.global.u32 	%r28, [%rd2];
	mul.lo.s32 	%r31, %r31, %r28;
	st.global.u32 	[%rd1], %r31;
	add.s32 	%r32, %r32, 1;
	setp.ne.s32 	%p4, %r32, 0;
	@%p4 bra 	$L__BB0_5;
$L__BB0_6:
	ret;

}


// ===== COMPILED SASS (sm_100) =====

	.target	sm_100

	.elftype	@"ET_EXEC"


//--------------------- .note.nv.tkinfo           --------------------------
	.section	.note.nv.tkinfo,"",@"SHT_NOTE"
	.sectionflags	@"SHF_NOTE_NV_TKINFO"
	.tkinfo
        /*0018*/ 	.word	0x00000002
        /*0030*/ 	.string	""
        /*0030*/ 	.string	"ptxas"
        /*0030*/ 	.string	"Cuda compilation tools, release 13.0, V13.0.88"
        /*0030*/ 	.string	"Build cuda_13.0.r13.0/compiler.36424714_0"
        /*0030*/ 	.string	"-arch sm_100 -m 64 "



//--------------------- .note.nv.cuinfo           --------------------------
	.section	.note.nv.cuinfo,"",@"SHT_NOTE"
	.sectionflags	@"SHF_NOTE_NV_CUINFO"
        /*0018*/ 	.short	0x0002
        /*001a*/ 	.short	0x0064
        /*001c*/ 	.short	0x0082
	.zero		2


//--------------------- .nv.info                  --------------------------
	.section	.nv.info,"",@"SHT_CUDA_INFO"
	.align	4


	//----- nvinfo : EIATTR_REGCOUNT
	.align		4
        /*0000*/ 	.byte	0x04, 0x2f
        /*0002*/ 	.short	(.L_1 - .L_0)
	.align		4
.L_0:
        /*0004*/ 	.word	index@(_Z6squarePiS_)
        /*0008*/ 	.word	0x00000012


	//----- nvinfo : EIATTR_FRAME_SIZE
	.align		4
.L_1:
        /*000c*/ 	.byte	0x04, 0x11
        /*000e*/ 	.short	(.L_3 - .L_2)
	.align		4
.L_2:
        /*0010*/ 	.word	index@(_Z6squarePiS_)
        /*0014*/ 	.word	0x00000000


	//----- nvinfo : EIATTR_MIN_STACK_SIZE
	.align		4
.L_3:
        /*0018*/ 	.byte	0x04, 0x12
        /*001a*/ 	.short	(.L_5 - .L_4)
	.align		4
.L_4:
        /*001c*/ 	.word	index@(_Z6squarePiS_)
        /*0020*/ 	.word	0x00000000
.L_5:


//--------------------- .nv.compat                --------------------------
	.section	.nv.compat,"",@"SHT_CUDA_COMPAT_INFO"
	.align	4
        /*0000*/ 	.byte	0x02, 0x09, 0x00, 0x00, 0x02, 0x02, 0x01, 0x00, 0x02, 0x05, 0x05, 0x00, 0x03, 0x07, 0x01, 0x01
        /*0010*/ 	.byte	0x02, 0x03, 0x00, 0x00, 0x02, 0x06, 0x01, 0x00, 0x04, 0x0b, 0x08, 0x00, 0x09, 0x00, 0x00, 0x00
        /*0020*/ 	.byte	0x00, 0x00, 0x00, 0x00


//--------------------- .nv.info._Z6squarePiS_    --------------------------
	.section	.nv.info._Z6squarePiS_,"",@"SHT_CUDA_INFO"
	.sectionflags	@""
	.align	4


	//----- nvinfo : EIATTR_CUDA_API_VERSION
	.align		4
        /*0000*/ 	.byte	0x04, 0x37
        /*0002*/ 	.short	(.L_7 - .L_6)
.L_6:
        /*0004*/ 	.word	0x00000082


	//----- nvinfo : EIATTR_KPARAM_INFO
	.align		4
.L_7:
        /*0008*/ 	.byte	0x04, 0x17
        /*000a*/ 	.short	(.L_9 - .L_8)
.L_8:
        /*000c*/ 	.word	0x00000000
        /*0010*/ 	.short	0x0001
        /*0012*/ 	.short	0x0008
        /*0014*/ 	.byte	0x00, 0xf5, 0x21, 0x00


	//----- nvinfo : EIATTR_KPARAM_INFO
	.align		4
.L_9:
        /*0018*/ 	.byte	0x04, 0x17
        /*001a*/ 	.short	(.L_11 - .L_10)
.L_10:
        /*001c*/ 	.word	0x00000000
        /*0020*/ 	.short	0x0000
        /*0022*/ 	.short	0x0000
        /*0024*/ 	.byte	0x00, 0xf5, 0x21, 0x00


	//----- nvinfo : EIATTR_SPARSE_MMA_MASK
	.align		4
.L_11:
        /*0028*/ 	.byte	0x03, 0x50
        /*002a*/ 	.short	0x0000


	//----- nvinfo : EIATTR_MAXREG_COUNT
	.align		4
        /*002c*/ 	.byte	0x03, 0x1b
        /*002e*/ 	.short	0x00ff


	//----- nvinfo : EIATTR_MERCURY_ISA_VERSION
	.align		4
        /*0030*/ 	.byte	0x03, 0x5f
        /*0032*/ 	.short	0x0101


	//----- nvinfo : EIATTR_VRC_CTA_INIT_COUNT
	.align		4
        /*0034*/ 	.byte	0x02, 0x4a
	.zero		1
	.zero		1


	//----- nvinfo : EIATTR_EXIT_INSTR_OFFSETS
	.align		4
        /*0038*/ 	.byte	0x04, 0x1c
        /*003a*/ 	.short	(.L_13 - .L_12)


	//   ....[0]....
.L_12:
        /*003c*/ 	.word	0x000007d0


	//   ....[1]....
        /*0040*/ 	.word	0x00000850


	//----- nvinfo : EIATTR_CBANK_PARAM_SIZE
	.align		4
.L_13:
        /*0044*/ 	.byte	0x03, 0x19
        /*0046*/ 	.short	0x0010


	//----- nvinfo : EIATTR_PARAM_CBANK
	.align		4
        /*0048*/ 	.byte	0x04, 0x0a
        /*004a*/ 	.short	(.L_15 - .L_14)
	.align		4
.L_14:
        /*004c*/ 	.word	index@(.nv.constant0._Z6squarePiS_)
        /*0050*/ 	.short	0x0380
        /*0052*/ 	.short	0x0010


	//----- nvinfo : EIATTR_SW_WAR
	.align		4
.L_15:
        /*0054*/ 	.byte	0x04, 0x36
        /*0056*/ 	.short	(.L_17 - .L_16)
.L_16:
        /*0058*/ 	.word	0x00000008
.L_17:


//--------------------- .nv.callgraph             --------------------------
	.section	.nv.callgraph,"",@"SHT_CUDA_CALLGRAPH"
	.align	4
	.sectionentsize	8
	.align		4
        /*0000*/ 	.word	0x00000000
	.align		4
        /*0004*/ 	.word	0xffffffff
	.align		4
        /*0008*/ 	.word	0x00000000
	.align		4
        /*000c*/ 	.word	0xfffffffe
	.align		4
        /*0010*/ 	.word	0x00000000
	.align		4
        /*0014*/ 	.word	0xfffffffd
	.align		4
        /*0018*/ 	.word	0x00000000
	.align		4
        /*001c*/ 	.word	0xfffffffc


//--------------------- .text._Z6squarePiS_       --------------------------
	.section	.text._Z6squarePiS_,"ax",@progbits
	.align	128
        .global         _Z6squarePiS_
        .type           _Z6squarePiS_,@function
        .size           _Z6squarePiS_,(.L_x_7 - _Z6squarePiS_)
        .other          _Z6squarePiS_,@"STO_CUDA_ENTRY STV_DEFAULT"
_Z6squarePiS_:
.text._Z6squarePiS_:
[----:B------:R-:W-:Y:S01]  /*0000*/  LDC R1, c[0x0][0x37c] ;  /* 0x0000df00ff017b82 */ /* 0x000fe20000000800 */
[----:B------:R-:W0:Y:S07]  /*0010*/  S2R R7, SR_TID.X ;  /* 0x0000000000077919 */ /* 0x000e2e0000002100 */
[----:B------:R-:W1:Y:S01]  /*0020*/  S2UR UR8, SR_CTAID.X ;  /* 0x00000000000879c3 */ /* 0x000e620000002500 */
[----:B------:R-:W2:Y:S01]  /*0030*/  LDCU.64 UR6, c[0x0][0x358] ;  /* 0x00006b00ff0677ac */ /* 0x000ea20008000a00 */
[----:B------:R-:W-:-:S06]  /*0040*/  HFMA2 R9, -RZ, RZ, 0, 5.9604644775390625e-08 ;  /* 0x00000001ff097431 */ /* 0x000fcc00000001ff */
[----:B------:R-:W0:Y:S08]  /*0050*/  LDC R0, c[0x0][0x360] ;  /* 0x0000d800ff007b82 */ /* 0x000e300000000800 */
[----:B------:R-:W3:Y:S08]  /*0060*/  LDC.64 R2, c[0x0][0x388] ;  /* 0x0000e200ff027b82 */ /* 0x000ef00000000a00 */
[----:B------:R-:W4:Y:S01]  /*0070*/  LDC.64 R4, c[0x0][0x380] ;  /* 0x0000e000ff047b82 */ /* 0x000f220000000a00 */
[----:B-1----:R-:W-:-:S02]  /*0080*/  UISETP.GE.U32.AND UP0, UPT, UR8, 0x3, UPT ;  /* 0x000000030800788c */ /* 0x002fc4000bf06070 */
[----:B------:R-:W-:-:S04]  /*0090*/  UIADD3 UR4, UPT, UPT, UR8, 0x1, URZ ;  /* 0x0000000108047890 */ /* 0x000fc8000fffe0ff */
[----:B------:R-:W-:Y:S01]  /*00a0*/  ULOP3.LUT UR5, UR4, 0x3, URZ, 0xc0, !UPT ;  /* 0x0000000304057892 */ /* 0x000fe2000f8ec0ff */
[----:B0-----:R-:W-:-:S04]  /*00b0*/  IMAD R7, R0, UR8, R7 ;  /* 0x0000000800077c24 */ /* 0x001fc8000f8e0207 */
[----:B---3--:R-:W-:-:S05]  /*00c0*/  IMAD.WIDE.U32 R2, R7, 0x4, R2 ;  /* 0x0000000407027825 */ /* 0x008fca00078e0002 */
[----:B--2---:R0:W-:Y:S01]  /*00d0*/  STG.E desc[UR6][R2.64], R9 ;  /* 0x0000000902007986 */ /* 0x0041e2000c101906 */
[----:B----4-:R-:W-:Y:S01]  /*00e0*/  IMAD.WIDE.U32 R4, R7, 0x4, R4 ;  /* 0x0000000407047825 */ /* 0x010fe200078e0004 */
[----:B------:R-:W-:Y:S01]  /*00f0*/  MOV R7, 0x1 ;  /* 0x0000000100077802 */ /* 0x000fe20000000f00 */
[----:B------:R-:W-:Y:S06]  /*0100*/  BRA.U !UP0, `(.L_x_0) ;  /* 0x0000000508ac7547 */ /* 0x000fec000b800000 */
[----:B------:R-:W-:Y:S01]  /*0110*/  ULOP3.LUT UR4, UR4, 0x7ffffffc, URZ, 0xc0, !UPT ;  /* 0x7ffffffc04047892 */ /* 0x000fe2000f8ec0ff */
[----:B------:R-:W-:-:S03]  /*0120*/  MOV R7, 0x1 ;  /* 0x0000000100077802 */ /* 0x000fc60000000f00 */
[----:B------:R-:W-:-:S04]  /*0130*/  UIADD3 UR4, UPT, UPT, -UR4, URZ, URZ ;  /* 0x000000ff04047290 */ /* 0x000fc8000fffe1ff */
[----:B------:R-:W-:-:S09]  /*0140*/  UISETP.GE.AND UP0, UPT, UR4, URZ, UPT ;  /* 0x000000ff0400728c */ /* 0x000fd2000bf06270 */
[----:B------:R-:W-:Y:S05]  /*0150*/  BRA.U UP0, `(.L_x_1) ;  /* 0x00000005005c7547 */ /* 0x000fea000b800000 */
[----:B------:R-:W-:Y:S02]  /*0160*/  UIADD3 UR8, UPT, UPT, -UR4, URZ, URZ ;  /* 0x000000ff04087290 */ /* 0x000fe4000fffe1ff */
[----:B------:R-:W-:Y:S02]  /*0170*/  UPLOP3.LUT UP0, UPT, UPT, UPT, UPT, 0x80, 0x8 ;  /* 0x000000000008789c */ /* 0x000fe40003f0f070 */
[----:B------:R-:W-:-:S09]  /*0180*/  UISETP.GT.AND UP1, UPT, UR8, 0xc, UPT ;  /* 0x0000000c0800788c */ /* 0x000fd2000bf24270 */
[----:B------:R-:W-:Y:S05]  /*0190*/  BRA.U !UP1, `(.L_x_2) ;  /* 0x0000000109d07547 */ /* 0x000fea000b800000 */
[----:B------:R-:W-:-:S11]  /*01a0*/  UPLOP3.LUT UP0, UPT, UPT, UPT, UPT, 0x40, 0x4 ;  /* 0x000000000004789c */ /* 0x000fd60003f0e870 */
.L_x_3:
[----:B--2---:R-:W2:Y:S02]  /*01b0*/  LDG.E R0, desc[UR6][R4.64] ;  /* 0x0000000604007981 */ /* 0x004ea4000c1e1900 */
[----:B--2---:R-:W-:-:S05]  /*01c0*/  IMAD R7, R0, R7, RZ ;  /* 0x0000000700077224 */ /* 0x004fca00078e02ff */
[----:B------:R1:W-:Y:S04]  /*01d0*/  STG.E desc[UR6][R2.64], R7 ;  /* 0x0000000702007986 */ /* 0x0003e8000c101906 */
[----:B------:R-:W0:Y:S02]  /*01e0*/  LDG.E R0, desc[UR6][R4.64] ;  /* 0x0000000604007981 */ /* 0x000e24000c1e1900 */
[----:B0-----:R-:W-:-:S05]  /*01f0*/  IMAD R9, R7, R0, RZ ;  /* 0x0000000007097224 */ /* 0x001fca00078e02ff */
[----:B------:R0:W-:Y:S04]  /*0200*/  STG.E desc[UR6][R2.64], R9 ;  /* 0x0000000902007986 */ /* 0x0001e8000c101906 */
[----:B------:R-:W2:Y:S02]  /*0210*/  LDG.E R0, desc[UR6][R4.64] ;  /* 0x0000000604007981 */ /* 0x000ea4000c1e1900 */
[----:B--2---:R-:W-:-:S05]  /*0220*/  IMAD R11, R9, R0, RZ ;  /* 0x00000000090b7224 */ /* 0x004fca00078e02ff */
[----:B------:R2:W-:Y:S04]  /*0230*/  STG.E desc[UR6][R2.64], R11 ;  /* 0x0000000b02007986 */ /* 0x0005e8000c101906 */
[----:B------:R-:W3:Y:S02]  /*0240*/  LDG.E R0, desc[UR6][R4.64] ;  /* 0x0000000604007981 */ /* 0x000ee4000c1e1900 */
[----:B---3--:R-:W-:-:S05]  /*0250*/  IMAD R13, R11, R0, RZ ;  /* 0x000000000b0d7224 */ /* 0x008fca00078e02ff */
[----:B------:R3:W-:Y:S04]  /*0260*/  STG.E desc[UR6][R2.64], R13 ;  /* 0x0000000d02007986 */ /* 0x0007e8000c101906 */
[----:B------:R-:W1:Y:S02]  /*0270*/  LDG.E R0, desc[UR6][R4.64] ;  /* 0x0000000604007981 */ /* 0x000e64000c1e1900 */
[----:B-1----:R-:W-:-:S05]  /*0280*/  IMAD R7, R13, R0, RZ ;  /* 0x000000000d077224 */ /* 0x002fca00078e02ff */
        /* <DEDUP_REMOVED lines=12> */
[----:B------:R-:W-:Y:S04]  /*0350*/  STG.E desc[UR6][R2.64], R7 ;  /* 0x0000000702007986 */ /* 0x000fe8000c101906 */
        /* <DEDUP_REMOVED lines=9> */
[----:B------:R-:W3:Y:S02]  /*03f0*/  LDG.E R0, desc[UR6][R4.64] ;  /* 0x0000000604007981 */ /* 0x000ee4000c1e1900 */
[----:B---3--:R-:W-:-:S05]  /*0400*/  IMAD R15, R13, R0, RZ ;  /* 0x000000000d0f7224 */ /* 0x008fca00078e02ff */
[----:B------:R2:W-:Y:S04]  /*0410*/  STG.E desc[UR6][R2.64], R15 ;  /* 0x0000000f02007986 */ /* 0x0005e8000c101906 */
[----:B------:R-:W0:Y:S02]  /*0420*/  LDG.E R0, desc[UR6][R4.64] ;  /* 0x0000000604007981 */ /* 0x000e24000c1e1900 */
[----:B0-----:R-:W-:-:S05]  /*0430*/  IMAD R9, R15, R0, RZ ;  /* 0x000000000f097224 */ /* 0x001fca00078e02ff */
[----:B------:R2:W-:Y:S04]  /*0440*/  STG.E desc[UR6][R2.64], R9 ;  /* 0x0000000902007986 */ /* 0x0005e8000c101906 */
[----:B------:R-:W1:Y:S02]  /*0450*/  LDG.E R0, desc[UR6][R4.64] ;  /* 0x0000000604007981 */ /* 0x000e64000c1e1900 */
[----:B-1----:R-:W-:-:S05]  /*0460*/  IMAD R11, R9, R0, RZ ;  /* 0x00000000090b7224 */ /* 0x002fca00078e02ff */
[----:B------:R2:W-:Y:S04]  /*0470*/  STG.E desc[UR6][R2.64], R11 ;  /* 0x0000000b02007986 */ /* 0x0005e8000c101906 */
[----:B------:R-:W3:Y:S01]  /*0480*/  LDG.E R0, desc[UR6][R4.64] ;  /* 0x0000000604007981 */ /* 0x000ee2000c1e1900 */
[----:B------:R-:W-:-:S04]  /*0490*/  UIADD3 UR4, UPT, UPT, UR4, 0x10, URZ ;  /* 0x0000001004047890 */ /* 0x000fc8000fffe0ff */
[----:B------:R-:W-:Y:S01]  /*04a0*/  UISETP.GE.AND UP1, UPT, UR4, -0xc, UPT ;  /* 0xfffffff40400788c */ /* 0x000fe2000bf26270 */
[----:B---3--:R-:W-:-:S05]  /*04b0*/  IMAD R7, R11, R0, RZ ;  /* 0x000000000b077224 */ /* 0x008fca00078e02ff */
[----:B------:R2:W-:Y:S03]  /*04c0*/  STG.E desc[UR6][R2.64], R7 ;  /* 0x0000000702007986 */ /* 0x0005e6000c101906 */
[----:B------:R-:W-:Y:S05]  /*04d0*/  BRA.U !UP1, `(.L_x_3) ;  /* 0xfffffffd09347547 */ /* 0x000fea000b83ffff */
.L_x_2:
[----:B------:R-:W-:-:S04]  /*04e0*/  UIADD3 UR8, UPT, UPT, -UR4, URZ, URZ ;  /* 0x000000ff04087290 */ /* 0x000fc8000fffe1ff */
[----:B------:R-:W-:-:S09]  /*04f0*/  UISETP.GT.AND UP1, UPT, UR8, 0x4, UPT ;  /* 0x000000040800788c */ /* 0x000fd2000bf24270 */
[----:B------:R-:W-:Y:S05]  /*0500*/  BRA.U !UP1, `(.L_x_4) ;  /* 0x0000000109687547 */ /* 0x000fea000b800000 */
[----:B------:R-:W2:Y:S02]  /*0510*/  LDG.E R0, desc[UR6][R4.64] ;  /* 0x0000000604007981 */ /* 0x000ea4000c1e1900 */
[----:B--2---:R-:W-:-:S05]  /*0520*/  IMAD R7, R7, R0, RZ ;  /* 0x0000000007077224 */ /* 0x004fca00078e02ff */
[----:B------:R-:W-:Y:S04]  /*0530*/  STG.E desc[UR6][R2.64], R7 ;  /* 0x0000000702007986 */ /* 0x000fe8000c101906 */
[----:B------:R-:W0:Y:S02]  /*0540*/  LDG.E R0, desc[UR6][R4.64] ;  /* 0x0000000604007981 */ /* 0x000e24000c1e1900 */
[----:B0-----:R-:W-:-:S05]  /*0550*/  IMAD R9, R7, R0, RZ ;  /* 0x0000000007097224 */ /* 0x001fca00078e02ff */
[----:B------:R0:W-:Y:S04]  /*0560*/  STG.E desc[UR6][R2.64], R9 ;  /* 0x0000000902007986 */ /* 0x0001e8000c101906 */
[----:B------:R-:W2:Y:S02]  /*0570*/  LDG.E R0, desc[UR6][R4.64] ;  /* 0x0000000604007981 */ /* 0x000ea4000c1e1900 */
[----:B--2---:R-:W-:-:S05]  /*0580*/  IMAD R11, R9, R0, RZ ;  /* 0x00000000090b7224 */ /* 0x004fca00078e02ff */
[----:B------:R1:W-:Y:S04]  /*0590*/  STG.E desc[UR6][R2.64], R11 ;  /* 0x0000000b02007986 */ /* 0x0003e8000c101906 */
[----:B------:R-:W2:Y:S02]  /*05a0*/  LDG.E R0, desc[UR6][R4.64] ;  /* 0x0000000604007981 */ /* 0x000ea4000c1e1900 */
[----:B--2---:R-:W-:-:S05]  /*05b0*/  IMAD R13, R11, R0, RZ ;  /* 0x000000000b0d7224 */ /* 0x004fca00078e02ff */
[----:B------:R3:W-:Y:S04]  /*05c0*/  STG.E desc[UR6][R2.64], R13 ;  /* 0x0000000d02007986 */ /* 0x0007e8000c101906 */
[----:B------:R-:W2:Y:S02]  /*05d0*/  LDG.E R0, desc[UR6][R4.64] ;  /* 0x0000000604007981 */ /* 0x000ea4000c1e1900 */
[----:B--2---:R-:W-:-:S05]  /*05e0*/  IMAD R15, R13, R0, RZ ;  /* 0x000000000d0f7224 */ /* 0x004fca00078e02ff */
[----:B------:R3:W-:Y:S04]  /*05f0*/  STG.E desc[UR6][R2.64], R15 ;  /* 0x0000000f02007986 */ /* 0x0007e8000c101906 */
[----:B------:R-:W0:Y:S02]  /*0600*/  LDG.E R0, desc[UR6][R4.64] ;  /* 0x0000000604007981 */ /* 0x000e24000c1e1900 */
[----:B0-----:R-:W-:-:S05]  /*0610*/  IMAD R9, R15, R0, RZ ;  /* 0x000000000f097224 */ /* 0x001fca00078e02ff */
[----:B------:R3:W-:Y:S04]  /*0620*/  STG.E desc[UR6][R2.64], R9 ;  /* 0x0000000902007986 */ /* 0x0007e8000c101906 */
[----:B------:R-:W1:Y:S02]  /*0630*/  LDG.E R0, desc[UR6][R4.64] ;  /* 0x0000000604007981 */ /* 0x000e64000c1e1900 */
[----:B-1----:R-:W-:-:S05]  /*0640*/  IMAD R11, R9, R0, RZ ;  /* 0x00000000090b7224 */ /* 0x002fca00078e02ff */
[----:B------:R3:W-:Y:S04]  /*0650*/  STG.E desc[UR6][R2.64], R11 ;  /* 0x0000000b02007986 */ /* 0x0007e8000c101906 */
[----:B------:R-:W2:Y:S01]  /*0660*/  LDG.E R0, desc[UR6][R4.64] ;  /* 0x0000000604007981 */ /* 0x000ea2000c1e1900 */
[----:B------:R-:W-:Y:S02]  /*0670*/  UIADD3 UR4, UPT, UPT, UR4, 0x8, URZ ;  /* 0x0000000804047890 */ /* 0x000fe4000fffe0ff */
[----:B------:R-:W-:Y:S01]  /*0680*/  UPLOP3.LUT UP0, UPT, UPT, UPT, UPT, 0x40, 0x4 ;  /* 0x000000000004789c */ /* 0x000fe20003f0e870 */
[----:B--2---:R-:W-:-:S05]  /*0690*/  IMAD R7, R11, R0, RZ ;  /* 0x000000000b077224 */ /* 0x004fca00078e02ff */
[----:B------:R3:W-:Y:S05]  /*06a0*/  STG.E desc[UR6][R2.64], R7 ;  /* 0x0000000702007986 */ /* 0x0007ea000c101906 */
.L_x_4:
[----:B------:R-:W-:-:S09]  /*06b0*/  UISETP.NE.OR UP0, UPT, UR4, URZ, UP0 ;  /* 0x000000ff0400728c */ /* 0x000fd20008705670 */
[----:B------:R-:W-:Y:S05]  /*06c0*/  BRA.U !UP0, `(.L_x_0) ;  /* 0x00000001083c7547 */ /* 0x000fea000b800000 */
.L_x_1:
[----:B------:R-:W0:Y:S02]  /*06d0*/  LDG.E R0, desc[UR6][R4.64] ;  /* 0x0000000604007981 */ /* 0x000e24000c1e1900 */
[----:B0123--:R-:W-:-:S05]  /*06e0*/  IMAD R9, R0, R7, RZ ;  /* 0x0000000700097224 */ /* 0x00ffca00078e02ff */
[----:B------:R1:W-:Y:S04]  /*06f0*/  STG.E desc[UR6][R2.64], R9 ;  /* 0x0000000902007986 */ /* 0x0003e8000c101906 */
[----:B------:R-:W2:Y:S02]  /*0700*/  LDG.E R0, desc[UR6][R4.64] ;  /* 0x0000000604007981 */ /* 0x000ea4000c1e1900 */
[----:B--2---:R-:W-:-:S05]  /*0710*/  IMAD R11, R9, R0, RZ ;  /* 0x00000000090b7224 */ /* 0x004fca00078e02ff */
[----:B------:R1:W-:Y:S04]  /*0720*/  STG.E desc[UR6][R2.64], R11 ;  /* 0x0000000b02007986 */ /* 0x0003e8000c101906 */
[----:B------:R-:W2:Y:S02]  /*0730*/  LDG.E R0, desc[UR6][R4.64] ;  /* 0x0000000604007981 */ /* 0x000ea4000c1e1900 */
[----:B--2---:R-:W-:-:S05]  /*0740*/  IMAD R13, R11, R0, RZ ;  /* 0x000000000b0d7224 */ /* 0x004fca00078e02ff */
[----:B------:R1:W-:Y:S04]  /*0750*/  STG.E desc[UR6][R2.64], R13 ;  /* 0x0000000d02007986 */ /* 0x0003e8000c101906 */
[----:B------:R-:W2:Y:S01]  /*0760*/  LDG.E R0, desc[UR6][R4.64] ;  /* 0x0000000604007981 */ /* 0x000ea2000c1e1900 */
[----:B------:R-:W-:-:S04]  /*0770*/  UIADD3 UR4, UPT, UPT, UR4, 0x4, URZ ;  /* 0x0000000404047890 */ /* 0x000fc8000fffe0ff */
[----:B------:R-:W-:Y:S01]  /*0780*/  UISETP.NE.AND UP0, UPT, UR4, URZ, UPT ;  /* 0x000000ff0400728c */ /* 0x000fe2000bf05270 */
[----:B--2---:R-:W-:-:S05]  /*0790*/  IMAD R7, R13, R0, RZ ;  /* 0x000000000d077224 */ /* 0x004fca00078e02ff */
[----:B------:R1:W-:Y:S03]  /*07a0*/  STG.E desc[UR6][R2.64], R7 ;  /* 0x0000000702007986 */ /* 0x0003e6000c101906 */
[----:B------:R-:W-:Y:S05]  /*07b0*/  BRA.U UP0, `(.L_x_1) ;  /* 0xfffffffd00c47547 */ /* 0x000fea000b83ffff */
.L_x_0:
[----:B------:R-:W-:-:S13]  /*07c0*/  ISETP.NE.AND P0, PT, RZ, UR5, PT ;  /* 0x00000005ff007c0c */ /* 0x000fda000bf05270 */
[----:B------:R-:W-:Y:S05]  /*07d0*/  @!P0 EXIT ;  /* 0x000000000000894d */ /* 0x000fea0003800000 */
[----:B------:R-:W-:-:S12]  /*07e0*/  UIADD3 UR5, UPT, UPT, -UR5, URZ, URZ ;  /* 0x000000ff05057290 */ /* 0x000fd8000fffe1ff */
.L_x_5:
[----:B------:R-:W1:Y:S01]  /*07f0*/  LDG.E R0, desc[UR6][R4.64] ;  /* 0x0000000604007981 */ /* 0x000e62000c1e1900 */
[----:B------:R-:W-:-:S04]  /*0800*/  UIADD3 UR5, UPT, UPT, UR5, 0x1, URZ ;  /* 0x0000000105057890 */ /* 0x000fc8000fffe0ff */
[----:B------:R-:W-:Y:S01]  /*0810*/  UISETP.NE.AND UP0, UPT, UR5, URZ, UPT ;  /* 0x000000ff0500728c */ /* 0x000fe2000bf05270 */
[----:B-1234-:R-:W-:-:S05]  /*0820*/  IMAD R7, R0, R7, RZ ;  /* 0x0000000700077224 */ /* 0x01efca00078e02ff */
[----:B------:R4:W-:Y:S03]  /*0830*/  STG.E desc[UR6][R2.64], R7 ;  /* 0x0000000702007986 */ /* 0x0009e6000c101906 */
[----:B------:R-:W-:Y:S05]  /*0840*/  BRA.U UP0, `(.L_x_5) ;  /* 0xfffffffd00e87547 */ /* 0x000fea000b83ffff */
[----:B------:R-:W-:Y:S05]  /*0850*/  EXIT ;  /* 0x000000000000794d */ /* 0x000fea0003800000 */
.L_x_6:
[----:B------:R-:W-:-:S00]  /*0860*/  BRA `(.L_x_6) ;  /* 0xfffffffc00fc7947 */ /* 0x000fc0000383ffff */
[----:B------:R-:W-:-:S00]  /*0870*/  NOP ;  /* 0x0000000000007918 */ /* 0x000fc00000000000 */
        /* <DEDUP_REMOVED lines=8> */
.L_x_7:


//--------------------- .nv.shared.reserved.0     --------------------------
	.section	.nv.shared.reserved.0,"aw",@nobits
	.weak		__nv_reservedSMEM_offset_0_alias
	.size		__nv_reservedSMEM_offset_0_alias, 0, 64
	.other		__nv_reservedSMEM_offset_0_alias,@"STO_CUDA_RESERVED_SHARED STV_DEFAULT"
__nv_reservedSMEM_offset_0_alias:
	.zero		0
	.zero		64


//--------------------- .nv.constant0._Z6squarePiS_ --------------------------
	.section	.nv.constant0._Z6squarePiS_,"a",@progbits
	.sectionflags	@""
	.align	4
.nv.constant0._Z6squarePiS_:
	.zero		912


//--------------------- SYMBOLS --------------------------

	.type		.nv.reservedSmem.offset0,@object
	.size		.nv.reservedSmem.offset0,0x4
